//
// Generated by NVIDIA NVVM Compiler
//
// Compiler Build ID: CL-36424714
// Cuda compilation tools, release 13.0, V13.0.88
// Based on NVVM 20.0.0
//

.version 9.0
.target sm_100
.address_size 64

	// .globl	_Z15rgb2grey_kernelPK6uchar4Phii

.visible .entry _Z15rgb2grey_kernelPK6uchar4Phii(
	.param .u64 .ptr .align 1 _Z15rgb2grey_kernelPK6uchar4Phii_param_0,
	.param .u64 .ptr .align 1 _Z15rgb2grey_kernelPK6uchar4Phii_param_1,
	.param .u32 _Z15rgb2grey_kernelPK6uchar4Phii_param_2,
	.param .u32 _Z15rgb2grey_kernelPK6uchar4Phii_param_3
)
{
	.reg .pred 	%p<11>;
	.reg .b16 	%rs<91>;
	.reg .b32 	%r<82>;
	.reg .b32 	%f<91>;
	.reg .b64 	%rd<49>;

	ld.param.u64 	%rd23, [_Z15rgb2grey_kernelPK6uchar4Phii_param_0];
	ld.param.u64 	%rd24, [_Z15rgb2grey_kernelPK6uchar4Phii_param_1];
	ld.param.u32 	%r5, [_Z15rgb2grey_kernelPK6uchar4Phii_param_2];
	ld.param.u32 	%r6, [_Z15rgb2grey_kernelPK6uchar4Phii_param_3];
	cvta.to.global.u64 	%rd1, %rd24;
	cvta.to.global.u64 	%rd2, %rd23;
	setp.eq.s32 	%p1, %r5, 0;
	@%p1 bra 	$L__BB0_15;
	cvt.s64.s32 	%rd3, %r6;
	setp.eq.s32 	%p2, %r6, 0;
	@%p2 bra 	$L__BB0_15;
	and.b32  	%r1, %r6, 7;
	and.b32  	%r2, %r6, 3;
	and.b64  	%rd4, %rd3, -8;
	add.s32 	%r3, %r1, -1;
	and.b32  	%r4, %r6, 1;
	add.s64 	%rd5, %rd1, 3;
	cvt.s64.s32 	%rd6, %r5;
	mov.b64 	%rd42, 0;
$L__BB0_3:
	setp.lt.u32 	%p3, %r6, 8;
	mul.lo.s64 	%rd8, %rd42, %rd3;
	mov.b64 	%rd47, 0;
	@%p3 bra 	$L__BB0_6;
	mul.lo.s64 	%rd27, %rd3, %rd42;
	shl.b64 	%rd28, %rd27, 2;
	add.s64 	%rd29, %rd2, %rd28;
	add.s64 	%rd44, %rd29, 16;
	add.s64 	%rd43, %rd5, %rd8;
	mov.u64 	%rd45, %rd4;
$L__BB0_5:
	.pragma "nounroll";
	.pragma "used_bytes_mask 7";
	ld.global.u32 	%r7, [%rd44+-16];
	bfe.u32 	%r8, %r7, 0, 8;
	cvt.u16.u32 	%rs1, %r8;
	and.b16  	%rs2, %rs1, 255;
	bfe.u32 	%r9, %r7, 8, 8;
	cvt.u16.u32 	%rs3, %r9;
	and.b16  	%rs4, %rs3, 255;
	bfe.u32 	%r10, %r7, 16, 8;
	cvt.u16.u32 	%rs5, %r10;
	and.b16  	%rs6, %rs5, 255;
	cvt.rn.f32.u16 	%f1, %rs2;
	cvt.rn.f32.u16 	%f2, %rs4;
	mul.f32 	%f3, %f2, 0f3F1645A2;
	fma.rn.f32 	%f4, %f1, 0f3E991687, %f3;
	cvt.rn.f32.u16 	%f5, %rs6;
	fma.rn.f32 	%f6, %f5, 0f3DE978D5, %f4;
	cvt.rzi.u32.f32 	%r11, %f6;
	st.global.u8 	[%rd43+-3], %r11;
	.pragma "used_bytes_mask 7";
	ld.global.u32 	%r12, [%rd44+-12];
	bfe.u32 	%r13, %r12, 0, 8;
	cvt.u16.u32 	%rs7, %r13;
	and.b16  	%rs8, %rs7, 255;
	bfe.u32 	%r14, %r12, 8, 8;
	cvt.u16.u32 	%rs9, %r14;
	and.b16  	%rs10, %rs9, 255;
	bfe.u32 	%r15, %r12, 16, 8;
	cvt.u16.u32 	%rs11, %r15;
	and.b16  	%rs12, %rs11, 255;
	cvt.rn.f32.u16 	%f7, %rs8;
	cvt.rn.f32.u16 	%f8, %rs10;
	mul.f32 	%f9, %f8, 0f3F1645A2;
	fma.rn.f32 	%f10, %f7, 0f3E991687, %f9;
	cvt.rn.f32.u16 	%f11, %rs12;
	fma.rn.f32 	%f12, %f11, 0f3DE978D5, %f10;
	cvt.rzi.u32.f32 	%r16, %f12;
	st.global.u8 	[%rd43+-2], %r16;
	.pragma "used_bytes_mask 7";
	ld.global.u32 	%r17, [%rd44+-8];
	bfe.u32 	%r18, %r17, 0, 8;
	cvt.u16.u32 	%rs13, %r18;
	and.b16  	%rs14, %rs13, 255;
	bfe.u32 	%r19, %r17, 8, 8;
	cvt.u16.u32 	%rs15, %r19;
	and.b16  	%rs16, %rs15, 255;
	bfe.u32 	%r20, %r17, 16, 8;
	cvt.u16.u32 	%rs17, %r20;
	and.b16  	%rs18, %rs17, 255;
	cvt.rn.f32.u16 	%f13, %rs14;
	cvt.rn.f32.u16 	%f14, %rs16;
	mul.f32 	%f15, %f14, 0f3F1645A2;
	fma.rn.f32 	%f16, %f13, 0f3E991687, %f15;
	cvt.rn.f32.u16 	%f17, %rs18;
	fma.rn.f32 	%f18, %f17, 0f3DE978D5, %f16;
	cvt.rzi.u32.f32 	%r21, %f18;
	st.global.u8 	[%rd43+-1], %r21;
	.pragma "used_bytes_mask 7";
	ld.global.u32 	%r22, [%rd44+-4];
	bfe.u32 	%r23, %r22, 0, 8;
	cvt.u16.u32 	%rs19, %r23;
	and.b16  	%rs20, %rs19, 255;
	bfe.u32 	%r24, %r22, 8, 8;
	cvt.u16.u32 	%rs21, %r24;
	and.b16  	%rs22, %rs21, 255;
	bfe.u32 	%r25, %r22, 16, 8;
	cvt.u16.u32 	%rs23, %r25;
	and.b16  	%rs24, %rs23, 255;
	cvt.rn.f32.u16 	%f19, %rs20;
	cvt.rn.f32.u16 	%f20, %rs22;
	mul.f32 	%f21, %f20, 0f3F1645A2;
	fma.rn.f32 	%f22, %f19, 0f3E991687, %f21;
	cvt.rn.f32.u16 	%f23, %rs24;
	fma.rn.f32 	%f24, %f23, 0f3DE978D5, %f22;
	cvt.rzi.u32.f32 	%r26, %f24;
	st.global.u8 	[%rd43], %r26;
	.pragma "used_bytes_mask 7";
	ld.global.u32 	%r27, [%rd44];
	bfe.u32 	%r28, %r27, 0, 8;
	cvt.u16.u32 	%rs25, %r28;
	and.b16  	%rs26, %rs25, 255;
	bfe.u32 	%r29, %r27, 8, 8;
	cvt.u16.u32 	%rs27, %r29;
	and.b16  	%rs28, %rs27, 255;
	bfe.u32 	%r30, %r27, 16, 8;
	cvt.u16.u32 	%rs29, %r30;
	and.b16  	%rs30, %rs29, 255;
	cvt.rn.f32.u16 	%f25, %rs26;
	cvt.rn.f32.u16 	%f26, %rs28;
	mul.f32 	%f27, %f26, 0f3F1645A2;
	fma.rn.f32 	%f28, %f25, 0f3E991687, %f27;
	cvt.rn.f32.u16 	%f29, %rs30;
	fma.rn.f32 	%f30, %f29, 0f3DE978D5, %f28;
	cvt.rzi.u32.f32 	%r31, %f30;
	st.global.u8 	[%rd43+1], %r31;
	.pragma "used_bytes_mask 7";
	ld.global.u32 	%r32, [%rd44+4];
	bfe.u32 	%r33, %r32, 0, 8;
	cvt.u16.u32 	%rs31, %r33;
	and.b16  	%rs32, %rs31, 255;
	bfe.u32 	%r34, %r32, 8, 8;
	cvt.u16.u32 	%rs33, %r34;
	and.b16  	%rs34, %rs33, 255;
	bfe.u32 	%r35, %r32, 16, 8;
	cvt.u16.u32 	%rs35, %r35;
	and.b16  	%rs36, %rs35, 255;
	cvt.rn.f32.u16 	%f31, %rs32;
	cvt.rn.f32.u16 	%f32, %rs34;
	mul.f32 	%f33, %f32, 0f3F1645A2;
	fma.rn.f32 	%f34, %f31, 0f3E991687, %f33;
	cvt.rn.f32.u16 	%f35, %rs36;
	fma.rn.f32 	%f36, %f35, 0f3DE978D5, %f34;
	cvt.rzi.u32.f32 	%r36, %f36;
	st.global.u8 	[%rd43+2], %r36;
	.pragma "used_bytes_mask 7";
	ld.global.u32 	%r37, [%rd44+8];
	bfe.u32 	%r38, %r37, 0, 8;
	cvt.u16.u32 	%rs37, %r38;
	and.b16  	%rs38, %rs37, 255;
	bfe.u32 	%r39, %r37, 8, 8;
	cvt.u16.u32 	%rs39, %r39;
	and.b16  	%rs40, %rs39, 255;
	bfe.u32 	%r40, %r37, 16, 8;
	cvt.u16.u32 	%rs41, %r40;
	and.b16  	%rs42, %rs41, 255;
	cvt.rn.f32.u16 	%f37, %rs38;
	cvt.rn.f32.u16 	%f38, %rs40;
	mul.f32 	%f39, %f38, 0f3F1645A2;
	fma.rn.f32 	%f40, %f37, 0f3E991687, %f39;
	cvt.rn.f32.u16 	%f41, %rs42;
	fma.rn.f32 	%f42, %f41, 0f3DE978D5, %f40;
	cvt.rzi.u32.f32 	%r41, %f42;
	st.global.u8 	[%rd43+3], %r41;
	.pragma "used_bytes_mask 7";
	ld.global.u32 	%r42, [%rd44+12];
	bfe.u32 	%r43, %r42, 0, 8;
	cvt.u16.u32 	%rs43, %r43;
	and.b16  	%rs44, %rs43, 255;
	bfe.u32 	%r44, %r42, 8, 8;
	cvt.u16.u32 	%rs45, %r44;
	and.b16  	%rs46, %rs45, 255;
	bfe.u32 	%r45, %r42, 16, 8;
	cvt.u16.u32 	%rs47, %r45;
	and.b16  	%rs48, %rs47, 255;
	cvt.rn.f32.u16 	%f43, %rs44;
	cvt.rn.f32.u16 	%f44, %rs46;
	mul.f32 	%f45, %f44, 0f3F1645A2;
	fma.rn.f32 	%f46, %f43, 0f3E991687, %f45;
	cvt.rn.f32.u16 	%f47, %rs48;
	fma.rn.f32 	%f48, %f47, 0f3DE978D5, %f46;
	cvt.rzi.u32.f32 	%r46, %f48;
	st.global.u8 	[%rd43+4], %r46;
	add.s64 	%rd45, %rd45, -8;
	add.s64 	%rd44, %rd44, 32;
	add.s64 	%rd43, %rd43, 8;
	setp.ne.s64 	%p4, %rd45, 0;
	mov.u64 	%rd47, %rd4;
	@%p4 bra 	$L__BB0_5;
$L__BB0_6:
	setp.eq.s32 	%p5, %r1, 0;
	@%p5 bra 	$L__BB0_14;
	setp.lt.u32 	%p6, %r3, 3;
	@%p6 bra 	$L__BB0_9;
	add.s64 	%rd30, %rd47, %rd8;
	shl.b64 	%rd31, %rd30, 2;
	add.s64 	%rd32, %rd2, %rd31;
	.pragma "used_bytes_mask 7";
	ld.global.u32 	%r47, [%rd32];
	bfe.u32 	%r48, %r47, 0, 8;
	cvt.u16.u32 	%rs49, %r48;
	and.b16  	%rs50, %rs49, 255;
	bfe.u32 	%r49, %r47, 8, 8;
	cvt.u16.u32 	%rs51, %r49;
	and.b16  	%rs52, %rs51, 255;
	bfe.u32 	%r50, %r47, 16, 8;
	cvt.u16.u32 	%rs53, %r50;
	and.b16  	%rs54, %rs53, 255;
	cvt.rn.f32.u16 	%f49, %rs50;
	cvt.rn.f32.u16 	%f50, %rs52;
	mul.f32 	%f51, %f50, 0f3F1645A2;
	fma.rn.f32 	%f52, %f49, 0f3E991687, %f51;
	cvt.rn.f32.u16 	%f53, %rs54;
	fma.rn.f32 	%f54, %f53, 0f3DE978D5, %f52;
	cvt.rzi.u32.f32 	%r51, %f54;
	add.s64 	%rd33, %rd1, %rd30;
	st.global.u8 	[%rd33], %r51;
	.pragma "used_bytes_mask 7";
	ld.global.u32 	%r52, [%rd32+4];
	bfe.u32 	%r53, %r52, 0, 8;
	cvt.u16.u32 	%rs55, %r53;
	and.b16  	%rs56, %rs55, 255;
	bfe.u32 	%r54, %r52, 8, 8;
	cvt.u16.u32 	%rs57, %r54;
	and.b16  	%rs58, %rs57, 255;
	bfe.u32 	%r55, %r52, 16, 8;
	cvt.u16.u32 	%rs59, %r55;
	and.b16  	%rs60, %rs59, 255;
	cvt.rn.f32.u16 	%f55, %rs56;
	cvt.rn.f32.u16 	%f56, %rs58;
	mul.f32 	%f57, %f56, 0f3F1645A2;
	fma.rn.f32 	%f58, %f55, 0f3E991687, %f57;
	cvt.rn.f32.u16 	%f59, %rs60;
	fma.rn.f32 	%f60, %f59, 0f3DE978D5, %f58;
	cvt.rzi.u32.f32 	%r56, %f60;
	st.global.u8 	[%rd33+1], %r56;
	.pragma "used_bytes_mask 7";
	ld.global.u32 	%r57, [%rd32+8];
	bfe.u32 	%r58, %r57, 0, 8;
	cvt.u16.u32 	%rs61, %r58;
	and.b16  	%rs62, %rs61, 255;
	bfe.u32 	%r59, %r57, 8, 8;
	cvt.u16.u32 	%rs63, %r59;
	and.b16  	%rs64, %rs63, 255;
	bfe.u32 	%r60, %r57, 16, 8;
	cvt.u16.u32 	%rs65, %r60;
	and.b16  	%rs66, %rs65, 255;
	cvt.rn.f32.u16 	%f61, %rs62;
	cvt.rn.f32.u16 	%f62, %rs64;
	mul.f32 	%f63, %f62, 0f3F1645A2;
	fma.rn.f32 	%f64, %f61, 0f3E991687, %f63;
	cvt.rn.f32.u16 	%f65, %rs66;
	fma.rn.f32 	%f66, %f65, 0f3DE978D5, %f64;
	cvt.rzi.u32.f32 	%r61, %f66;
	st.global.u8 	[%rd33+2], %r61;
	.pragma "used_bytes_mask 7";
	ld.global.u32 	%r62, [%rd32+12];
	bfe.u32 	%r63, %r62, 0, 8;
	cvt.u16.u32 	%rs67, %r63;
	and.b16  	%rs68, %rs67, 255;
	bfe.u32 	%r64, %r62, 8, 8;
	cvt.u16.u32 	%rs69, %r64;
	and.b16  	%rs70, %rs69, 255;
	bfe.u32 	%r65, %r62, 16, 8;
	cvt.u16.u32 	%rs71, %r65;
	and.b16  	%rs72, %rs71, 255;
	cvt.rn.f32.u16 	%f67, %rs68;
	cvt.rn.f32.u16 	%f68, %rs70;
	mul.f32 	%f69, %f68, 0f3F1645A2;
	fma.rn.f32 	%f70, %f67, 0f3E991687, %f69;
	cvt.rn.f32.u16 	%f71, %rs72;
	fma.rn.f32 	%f72, %f71, 0f3DE978D5, %f70;
	cvt.rzi.u32.f32 	%r66, %f72;
	st.global.u8 	[%rd33+3], %r66;
	add.s64 	%rd47, %rd47, 4;
$L__BB0_9:
	setp.eq.s32 	%p7, %r2, 0;
	@%p7 bra 	$L__BB0_14;
	setp.eq.s32 	%p8, %r2, 1;
	@%p8 bra 	$L__BB0_12;
	add.s64 	%rd34, %rd47, %rd8;
	shl.b64 	%rd35, %rd34, 2;
	add.s64 	%rd36, %rd2, %rd35;
	.pragma "used_bytes_mask 7";
	ld.global.u32 	%r67, [%rd36];
	bfe.u32 	%r68, %r67, 0, 8;
	cvt.u16.u32 	%rs73, %r68;
	and.b16  	%rs74, %rs73, 255;
	bfe.u32 	%r69, %r67, 8, 8;
	cvt.u16.u32 	%rs75, %r69;
	and.b16  	%rs76, %rs75, 255;
	bfe.u32 	%r70, %r67, 16, 8;
	cvt.u16.u32 	%rs77, %r70;
	and.b16  	%rs78, %rs77, 255;
	cvt.rn.f32.u16 	%f73, %rs74;
	cvt.rn.f32.u16 	%f74, %rs76;
	mul.f32 	%f75, %f74, 0f3F1645A2;
	fma.rn.f32 	%f76, %f73, 0f3E991687, %f75;
	cvt.rn.f32.u16 	%f77, %rs78;
	fma.rn.f32 	%f78, %f77, 0f3DE978D5, %f76;
	cvt.rzi.u32.f32 	%r71, %f78;
	add.s64 	%rd37, %rd1, %rd34;
	st.global.u8 	[%rd37], %r71;
	.pragma "used_bytes_mask 7";
	ld.global.u32 	%r72, [%rd36+4];
	bfe.u32 	%r73, %r72, 0, 8;
	cvt.u16.u32 	%rs79, %r73;
	and.b16  	%rs80, %rs79, 255;
	bfe.u32 	%r74, %r72, 8, 8;
	cvt.u16.u32 	%rs81, %r74;
	and.b16  	%rs82, %rs81, 255;
	bfe.u32 	%r75, %r72, 16, 8;
	cvt.u16.u32 	%rs83, %r75;
	and.b16  	%rs84, %rs83, 255;
	cvt.rn.f32.u16 	%f79, %rs80;
	cvt.rn.f32.u16 	%f80, %rs82;
	mul.f32 	%f81, %f80, 0f3F1645A2;
	fma.rn.f32 	%f82, %f79, 0f3E991687, %f81;
	cvt.rn.f32.u16 	%f83, %rs84;
	fma.rn.f32 	%f84, %f83, 0f3DE978D5, %f82;
	cvt.rzi.u32.f32 	%r76, %f84;
	st.global.u8 	[%rd37+1], %r76;
	add.s64 	%rd47, %rd47, 2;
$L__BB0_12:
	setp.eq.s32 	%p9, %r4, 0;
	@%p9 bra 	$L__BB0_14;
	add.s64 	%rd38, %rd47, %rd8;
	shl.b64 	%rd39, %rd38, 2;
	add.s64 	%rd40, %rd2, %rd39;
	.pragma "used_bytes_mask 7";
	ld.global.u32 	%r77, [%rd40];
	bfe.u32 	%r78, %r77, 0, 8;
	cvt.u16.u32 	%rs85, %r78;
	and.b16  	%rs86, %rs85, 255;
	bfe.u32 	%r79, %r77, 8, 8;
	cvt.u16.u32 	%rs87, %r79;
	and.b16  	%rs88, %rs87, 255;
	bfe.u32 	%r80, %r77, 16, 8;
	cvt.u16.u32 	%rs89, %r80;
	and.b16  	%rs90, %rs89, 255;
	cvt.rn.f32.u16 	%f85, %rs86;
	cvt.rn.f32.u16 	%f86, %rs88;
	mul.f32 	%f87, %f86, 0f3F1645A2;
	fma.rn.f32 	%f88, %f85, 0f3E991687, %f87;
	cvt.rn.f32.u16 	%f89, %rs90;
	fma.rn.f32 	%f90, %f89, 0f3DE978D5, %f88;
	cvt.rzi.u32.f32 	%r81, %f90;
	add.s64 	%rd41, %rd1, %rd38;
	st.global.u8 	[%rd41], %r81;
$L__BB0_14:
	add.s64 	%rd42, %rd42, 1;
	setp.ne.s64 	%p10, %rd42, %rd6;
	@%p10 bra 	$L__BB0_3;
$L__BB0_15:
	ret;

}


// ===== COMPILED SASS (sm_100) =====

	.target	sm_100

	.elftype	@"ET_EXEC"


//--------------------- .note.nv.tkinfo           --------------------------
	.section	.note.nv.tkinfo,"",@"SHT_NOTE"
	.sectionflags	@"SHF_NOTE_NV_TKINFO"
	.tkinfo
        /*0018*/ 	.word	0x00000002
        /*0030*/ 	.string	""
        /*0030*/ 	.string	"ptxas"
        /*0030*/ 	.string	"Cuda compilation tools, release 13.0, V13.0.88"
        /*0030*/ 	.string	"Build cuda_13.0.r13.0/compiler.36424714_0"
        /*0030*/ 	.string	"-arch sm_100 -m 64 "



//--------------------- .note.nv.cuinfo           --------------------------
	.section	.note.nv.cuinfo,"",@"SHT_NOTE"
	.sectionflags	@"SHF_NOTE_NV_CUINFO"
        /*0018*/ 	.short	0x0002
        /*001a*/ 	.short	0x0064
        /*001c*/ 	.short	0x0082
	.zero		2


//--------------------- .nv.info                  --------------------------
	.section	.nv.info,"",@"SHT_CUDA_INFO"
	.align	4


	//----- nvinfo : EIATTR_REGCOUNT
	.align		4
        /*0000*/ 	.byte	0x04, 0x2f
        /*0002*/ 	.short	(.L_1 - .L_0)
	.align		4
.L_0:
        /*0004*/ 	.word	index@(_Z15rgb2grey_kernelPK6uchar4Phii)
        /*0008*/ 	.word	0x0000000e


	//----- nvinfo : EIATTR_FRAME_SIZE
	.align		4
.L_1:
        /*000c*/ 	.byte	0x04, 0x11
        /*000e*/ 	.short	(.L_3 - .L_2)
	.align		4
.L_2:
        /*0010*/ 	.word	index@(_Z15rgb2grey_kernelPK6uchar4Phii)
        /*0014*/ 	.word	0x00000000


	//----- nvinfo : EIATTR_MIN_STACK_SIZE
	.align		4
.L_3:
        /*0018*/ 	.byte	0x04, 0x12
        /*001a*/ 	.short	(.L_5 - .L_4)
	.align		4
.L_4:
        /*001c*/ 	.word	index@(_Z15rgb2grey_kernelPK6uchar4Phii)
        /*0020*/ 	.word	0x00000000
.L_5:


//--------------------- .nv.compat                --------------------------
	.section	.nv.compat,"",@"SHT_CUDA_COMPAT_INFO"
	.align	4
        /*0000*/ 	.byte	0x02, 0x09, 0x00, 0x00, 0x02, 0x02, 0x01, 0x00, 0x02, 0x05, 0x05, 0x00, 0x03, 0x07, 0x01, 0x01
        /*0010*/ 	.byte	0x02, 0x03, 0x00, 0x00, 0x02, 0x06, 0x01, 0x00, 0x04, 0x0b, 0x08, 0x00, 0x09, 0x00, 0x00, 0x00
        /*0020*/ 	.byte	0x00, 0x00, 0x00, 0x00


//--------------------- .nv.info._Z15rgb2grey_kernelPK6uchar4Phii --------------------------
	.section	.nv.info._Z15rgb2grey_kernelPK6uchar4Phii,"",@"SHT_CUDA_INFO"
	.sectionflags	@""
	.align	4


	//----- nvinfo : EIATTR_CUDA_API_VERSION
	.align		4
        /*0000*/ 	.byte	0x04, 0x37
        /*0002*/ 	.short	(.L_7 - .L_6)
.L_6:
        /*0004*/ 	.word	0x00000082


	//----- nvinfo : EIATTR_KPARAM_INFO
	.align		4
.L_7:
        /*0008*/ 	.byte	0x04, 0x17
        /*000a*/ 	.short	(.L_9 - .L_8)
.L_8:
        /*000c*/ 	.word	0x00000000
        /*0010*/ 	.short	0x0003
        /*0012*/ 	.short	0x0014
        /*0014*/ 	.byte	0x00, 0xf0, 0x11, 0x00


	//----- nvinfo : EIATTR_KPARAM_INFO
	.align		4
.L_9:
        /*0018*/ 	.byte	0x04, 0x17
        /*001a*/ 	.short	(.L_11 - .L_10)
.L_10:
        /*001c*/ 	.word	0x00000000
        /*0020*/ 	.short	0x0002
        /*0022*/ 	.short	0x0010
        /*0024*/ 	.byte	0x00, 0xf0, 0x11, 0x00


	//----- nvinfo : EIATTR_KPARAM_INFO
	.align		4
.L_11:
        /*0028*/ 	.byte	0x04, 0x17
        /*002a*/ 	.short	(.L_13 - .L_12)
.L_12:
        /*002c*/ 	.word	0x00000000
        /*0030*/ 	.short	0x0001
        /*0032*/ 	.short	0x0008
        /*0034*/ 	.byte	0x00, 0xf5, 0x21, 0x00


	//----- nvinfo : EIATTR_KPARAM_INFO
	.align		4
.L_13:
        /*0038*/ 	.byte	0x04, 0x17
        /*003a*/ 	.short	(.L_15 - .L_14)
.L_14:
        /*003c*/ 	.word	0x00000000
        /*0040*/ 	.short	0x0000
        /*0042*/ 	.short	0x0000
        /*0044*/ 	.byte	0x00, 0xf5, 0x21, 0x00


	//----- nvinfo : EIATTR_SPARSE_MMA_MASK
	.align		4
.L_15:
        /*0048*/ 	.byte	0x03, 0x50
        /*004a*/ 	.short	0x0000


	//----- nvinfo : EIATTR_MAXREG_COUNT
	.align		4
        /*004c*/ 	.byte	0x03, 0x1b
        /*004e*/ 	.short	0x00ff


	//----- nvinfo : EIATTR_MERCURY_ISA_VERSION
	.align		4
        /*0050*/ 	.byte	0x03, 0x5f
        /*0052*/ 	.short	0x0101


	//----- nvinfo : EIATTR_UNUSED_LOAD_BYTE_OFFSET
	.align		4
        /*0054*/ 	.byte	0x04, 0x44
        /*0056*/ 	.short	(.L_17 - .L_16)


	//   ....[0]....
.L_16:
        /*0058*/ 	.word	0x000002a0
        /*005c*/ 	.word	0x00000007


	//   ....[1]....
        /*0060*/ 	.word	0x00000380
        /*0064*/ 	.word	0x00000007


	//   ....[2]....
        /*0068*/ 	.word	0x00000440
        /*006c*/ 	.word	0x00000007


	//   ....[3]....
        /*0070*/ 	.word	0x00000500
        /*0074*/ 	.word	0x00000007


	//   ....[4]....
        /*0078*/ 	.word	0x000005c0
        /*007c*/ 	.word	0x00000007


	//   ....[5]....
        /*0080*/ 	.word	0x00000680
        /*0084*/ 	.word	0x00000007


	//   ....[6]....
        /*0088*/ 	.word	0x00000740
        /*008c*/ 	.word	0x00000007


	//   ....[7]....
        /*0090*/ 	.word	0x00000800
        /*0094*/ 	.word	0x00000007


	//   ....[8]....
        /*0098*/ 	.word	0x00000a20
        /*009c*/ 	.word	0x00000007


	//   ....[9]....
        /*00a0*/ 	.word	0x00000b20
        /*00a4*/ 	.word	0x00000007


	//   ....[10]....
        /*00a8*/ 	.word	0x00000be0
        /*00ac*/ 	.word	0x00000007


	//   ....[11]....
        /*00b0*/ 	.word	0x00000ca0
        /*00b4*/ 	.word	0x00000007


	//   ....[12]....
        /*00b8*/ 	.word	0x00000e30
        /*00bc*/ 	.word	0x00000007


	//   ....[13]....
        /*00c0*/ 	.word	0x00000f30
        /*00c4*/ 	.word	0x00000007


	//   ....[14]....
        /*00c8*/ 	.word	0x00001090
        /*00cc*/ 	.word	0x00000007


	//----- nvinfo : EIATTR_VRC_CTA_INIT_COUNT
	.align		4
.L_17:
        /*00d0*/ 	.byte	0x02, 0x4a
	.zero		1
	.zero		1


	//----- nvinfo : EIATTR_EXIT_INSTR_OFFSETS
	.align		4
        /*00d4*/ 	.byte	0x04, 0x1c
        /*00d6*/ 	.short	(.L_19 - .L_18)


	//   ....[0]....
.L_18:
        /*00d8*/ 	.word	0x00000030


	//   ....[1]....
        /*00dc*/ 	.word	0x00000060


	//   ....[2]....
        /*00e0*/ 	.word	0x000011f0


	//----- nvinfo : EIATTR_CBANK_PARAM_SIZE
	.align		4
.L_19:
        /*00e4*/ 	.byte	0x03, 0x19
        /*00e6*/ 	.short	0x0018


	//----- nvinfo : EIATTR_PARAM_CBANK
	.align		4
        /*00e8*/ 	.byte	0x04, 0x0a
        /*00ea*/ 	.short	(.L_21 - .L_20)
	.align		4
.L_20:
        /*00ec*/ 	.word	index@(.nv.constant0._Z15rgb2grey_kernelPK6uchar4Phii)
        /*00f0*/ 	.short	0x0380
        /*00f2*/ 	.short	0x0018


	//----- nvinfo : EIATTR_SW_WAR
	.align		4
.L_21:
        /*00f4*/ 	.byte	0x04, 0x36
        /*00f6*/ 	.short	(.L_23 - .L_22)
.L_22:
        /*00f8*/ 	.word	0x00000008
.L_23:


//--------------------- .nv.callgraph             --------------------------
	.section	.nv.callgraph,"",@"SHT_CUDA_CALLGRAPH"
	.align	4
	.sectionentsize	8
	.align		4
        /*0000*/ 	.word	0x00000000
	.align		4
        /*0004*/ 	.word	0xffffffff
	.align		4
        /*0008*/ 	.word	0x00000000
	.align		4
        /*000c*/ 	.word	0xfffffffe
	.align		4
        /*0010*/ 	.word	0x00000000
	.align		4
        /*0014*/ 	.word	0xfffffffd
	.align		4
        /*0018*/ 	.word	0x00000000
	.align		4
        /*001c*/ 	.word	0xfffffffc


//--------------------- .text._Z15rgb2grey_kernelPK6uchar4Phii --------------------------
	.section	.text._Z15rgb2grey_kernelPK6uchar4Phii,"ax",@progbits
	.align	128
        .global         _Z15rgb2grey_kernelPK6uchar4Phii
        .type           _Z15rgb2grey_kernelPK6uchar4Phii,@function
        .size           _Z15rgb2grey_kernelPK6uchar4Phii,(.L_x_7 - _Z15rgb2grey_kernelPK6uchar4Phii)
        .other          _Z15rgb2grey_kernelPK6uchar4Phii,@"STO_CUDA_ENTRY STV_DEFAULT"
_Z15rgb2grey_kernelPK6uchar4Phii:
.text._Z15rgb2grey_kernelPK6uchar4Phii:
[----:B------:R-:W-:Y:S01]  /*0000*/  LDC R1, c[0x0][0x37c] ;  /* 0x0000df00ff017b82 */ /* 0x000fe20000000800 */
[----:B------:R-:W0:Y:S02]  /*0010*/  LDCU UR11, c[0x0][0x390] ;  /* 0x00007200ff0b77ac */ /* 0x000e240008000800 */
[----:B0-----:R-:W-:-:S13]  /*0020*/  ISETP.NE.AND P0, PT, RZ, UR11, PT ;  /* 0x0000000bff007c0c */ /* 0x001fda000bf05270 */
[----:B------:R-:W-:Y:S05]  /*0030*/  @!P0 EXIT ;  /* 0x000000000000894d */ /* 0x000fea0003800000 */
[----:B------:R-:W0:Y:S02]  /*0040*/  LDCU UR17, c[0x0][0x394] ;  /* 0x00007280ff1177ac */ /* 0x000e240008000800 */
[----:B0-----:R-:W-:-:S13]  /*0050*/  ISETP.NE.AND P0, PT, RZ, UR17, PT ;  /* 0x00000011ff007c0c */ /* 0x001fda000bf05270 */
[----:B------:R-:W-:Y:S05]  /*0060*/  @!P0 EXIT ;  /* 0x000000000000894d */ /* 0x000fea0003800000 */
[----:B------:R-:W-:Y:S02]  /*0070*/  ULOP3.LUT UR22, UR17, 0x7, URZ, 0xc0, !UPT ;  /* 0x0000000711167892 */ /* 0x000fe4000f8ec0ff */
[----:B------:R-:W-:Y:S02]  /*0080*/  USHF.R.S32.HI UR10, URZ, 0x1f, UR17 ;  /* 0x0000001fff0a7899 */ /* 0x000fe40008011411 */
[----:B------:R-:W-:Y:S02]  /*0090*/  UIADD3 UR4, UPT, UPT, UR22, -0x1, URZ ;  /* 0xffffffff16047890 */ /* 0x000fe4000fffe0ff */
[----:B------:R-:W-:Y:S01]  /*00a0*/  ULOP3.LUT UR23, UR17, 0x3, URZ, 0xc0, !UPT ;  /* 0x0000000311177892 */ /* 0x000fe2000f8ec0ff */
[----:B------:R-:W0:Y:S01]  /*00b0*/  LDCU.64 UR20, c[0x0][0x358] ;  /* 0x00006b00ff1477ac */ /* 0x000e220008000a00 */
[----:B------:R-:W-:Y:S02]  /*00c0*/  ULOP3.LUT UR17, UR17, 0xfffffff8, URZ, 0xc0, !UPT ;  /* 0xfffffff811117892 */ /* 0x000fe4000f8ec0ff */
[----:B------:R-:W-:-:S02]  /*00d0*/  USHF.R.S32.HI UR11, URZ, 0x1f, UR11 ;  /* 0x0000001fff0b7899 */ /* 0x000fc4000801140b */
[----:B------:R-:W-:Y:S01]  /*00e0*/  UISETP.GE.U32.AND UP1, UPT, UR4, 0x3, UPT ;  /* 0x000000030400788c */ /* 0x000fe2000bf26070 */
[----:B------:R-:W-:Y:S01]  /*00f0*/  UMOV UR6, URZ ;  /* 0x000000ff00067c82 */ /* 0x000fe20008000000 */
[----:B------:R-:W-:-:S09]  /*0100*/  UMOV UR7, URZ ;  /* 0x000000ff00077c82 */ /* 0x000fd20008000000 */
.L_x_5:
[----:B-1----:R-:W1:Y:S01]  /*0110*/  LDCU UR24, c[0x0][0x394] ;  /* 0x00007280ff1877ac */ /* 0x002e620008000800 */
[----:B------:R-:W-:Y:S01]  /*0120*/  UMOV UR5, URZ ;  /* 0x000000ff00057c82 */ /* 0x000fe20008000000 */
[----:B-1----:R-:W-:Y:S02]  /*0130*/  UISETP.GE.U32.AND UP0, UPT, UR24, 0x8, UPT ;  /* 0x000000081800788c */ /* 0x002fe4000bf06070 */
[----:B------:R-:W-:Y:S02]  /*0140*/  UIMAD UR4, UR7, UR24, URZ ;  /* 0x00000018070472a4 */ /* 0x000fe4000f8e02ff */
[----:B------:R-:W-:Y:S02]  /*0150*/  UIMAD.WIDE.U32 UR8, UR6, UR24, URZ ;  /* 0x00000018060872a5 */ /* 0x000fe4000f8e00ff */
[----:B------:R-:W-:-:S04]  /*0160*/  UIMAD UR4, UR10, UR6, UR4 ;  /* 0x000000060a0472a4 */ /* 0x000fc8000f8e0204 */
[----:B------:R-:W-:-:S03]  /*0170*/  UIADD3 UR19, UPT, UPT, UR9, UR4, URZ ;  /* 0x0000000409137290 */ /* 0x000fc6000fffe0ff */
[----:B------:R-:W-:Y:S01]  /*0180*/  UMOV UR4, URZ ;  /* 0x000000ff00047c82 */ /* 0x000fe20008000000 */
[----:B--234-:R-:W-:Y:S08]  /*0190*/  BRA.U !UP0, `(.L_x_0) ;  /* 0x0000000508f47547 */ /* 0x01cff0000b800000 */
[----:B------:R-:W1:Y:S01]  /*01a0*/  LDCU.128 UR12, c[0x0][0x380] ;  /* 0x00007000ff0c77ac */ /* 0x000e620008000c00 */
[----:B------:R-:W-:-:S04]  /*01b0*/  UIMAD UR4, UR10, UR6, URZ ;  /* 0x000000060a0472a4 */ /* 0x000fc8000f8e02ff */
[----:B------:R-:W-:-:S04]  /*01c0*/  UIMAD UR5, UR7, UR24, UR4 ;  /* 0x00000018070572a4 */ /* 0x000fc8000f8e0204 */
[----:B------:R-:W-:Y:S02]  /*01d0*/  UIADD3 UR5, UPT, UPT, UR5, UR9, URZ ;  /* 0x0000000905057290 */ /* 0x000fe4000fffe0ff */
[----:B-1----:R-:W-:Y:S02]  /*01e0*/  ULEA UR4, UP0, UR8, UR12, 0x2 ;  /* 0x0000000c08047291 */ /* 0x002fe4000f8010ff */
[----:B------:R-:W-:Y:S02]  /*01f0*/  UIADD3 UR14, UP3, UP4, UR8, 0x3, UR14 ;  /* 0x00000003080e7890 */ /* 0x000fe4000fc7e00e */
[----:B------:R-:W-:Y:S02]  /*0200*/  UIADD3 UR4, UP2, UPT, UR4, 0x10, URZ ;  /* 0x0000001004047890 */ /* 0x000fe4000ff5e0ff */
[----:B------:R-:W-:Y:S02]  /*0210*/  ULEA.HI.X UR5, UR8, UR13, UR5, 0x2, UP0 ;  /* 0x0000000d08057291 */ /* 0x000fe400080f1405 */
[----:B------:R-:W-:Y:S01]  /*0220*/  UIADD3.X UR15, UPT, UPT, UR19, UR15, URZ, UP3, UP4 ;  /* 0x0000000f130f7290 */ /* 0x000fe20009fe84ff */
[----:B------:R-:W-:Y:S01]  /*0230*/  IMAD.U32 R8, RZ, RZ, UR14 ;  /* 0x0000000eff087e24 */ /* 0x000fe2000f8e00ff */
[----:B------:R-:W-:Y:S01]  /*0240*/  UIADD3.X UR5, UPT, UPT, URZ, UR5, URZ, UP2, !UPT ;  /* 0x00000005ff057290 */ /* 0x000fe200097fe4ff */
[----:B------:R-:W-:Y:S01]  /*0250*/  IMAD.U32 R2, RZ, RZ, UR4 ;  /* 0x00000004ff027e24 */ /* 0x000fe2000f8e00ff */
[----:B------:R-:W-:-:S02]  /*0260*/  UMOV UR4, UR17 ;  /* 0x0000001100047c82 */ /* 0x000fc40008000000 */
[----:B------:R-:W-:Y:S02]  /*0270*/  IMAD.U32 R9, RZ, RZ, UR15 ;  /* 0x0000000fff097e24 */ /* 0x000fe4000f8e00ff */
[----:B------:R-:W-:Y:S01]  /*0280*/  IMAD.U32 R3, RZ, RZ, UR5 ;  /* 0x00000005ff037e24 */ /* 0x000fe2000f8e00ff */
[----:B------:R-:W-:-:S06]  /*0290*/  UMOV UR5, UR10 ;  /* 0x0000000a00057c82 */ /* 0x000fcc0008000000 */
.L_x_1:
[----:B0-----:R-:W2:Y:S02]  /*02a0*/  LDG.E R0, desc[UR20][R2.64+-0x10] ;  /* 0xfffff01402007981 */ /* 0x001ea4000c1e1900 */
[C---:B-12---:R-:W-:Y:S02]  /*02b0*/  PRMT R5, R0.reuse, 0x7771, RZ ;  /* 0x0000777100057816 */ /* 0x046fe400000000ff */
[C---:B------:R-:W-:Y:S02]  /*02c0*/  PRMT R4, R0.reuse, 0x7770, RZ ;  /* 0x0000777000047816 */ /* 0x040fe400000000ff */
[----:B------:R-:W-:Y:S02]  /*02d0*/  I2FP.F32.U32 R5, R5 ;  /* 0x0000000500057245 */ /* 0x000fe40000201000 */
[----:B------:R-:W-:Y:S02]  /*02e0*/  PRMT R0, R0, 0x7772, RZ ;  /* 0x0000777200007816 */ /* 0x000fe400000000ff */
[----:B------:R-:W-:Y:S01]  /*02f0*/  I2FP.F32.U32 R4, R4 ;  /* 0x0000000400047245 */ /* 0x000fe20000201000 */
[----:B------:R-:W-:Y:S01]  /*0300*/  FMUL R5, R5, 0.58700001239776611328 ;  /* 0x3f1645a205057820 */ /* 0x000fe20000400000 */
[----:B------:R-:W-:-:S03]  /*0310*/  I2FP.F32.U32 R7, R0 ;  /* 0x0000000000077245 */ /* 0x000fc60000201000 */
[----:B------:R-:W-:Y:S01]  /*0320*/  FFMA R4, R4, 0.29899999499320983887, R5 ;  /* 0x3e99168704047823 */ /* 0x000fe20000000005 */
[----:B------:R-:W-:-:S03]  /*0330*/  IMAD.MOV.U32 R5, RZ, RZ, R9 ;  /* 0x000000ffff057224 */ /* 0x000fc600078e0009 */
[----:B------:R-:W-:-:S04]  /*0340*/  FFMA R4, R7, 0.11400000005960464478, R4 ;  /* 0x3de978d507047823 */ /* 0x000fc80000000004 */
[----:B------:R0:W1:Y:S02]  /*0350*/  F2I.U32.TRUNC.NTZ R7, R4 ;  /* 0x0000000400077305 */ /* 0x000064000020f000 */
[----:B0-----:R-:W-:-:S05]  /*0360*/  IMAD.MOV.U32 R4, RZ, RZ, R8 ;  /* 0x000000ffff047224 */ /* 0x001fca00078e0008 */
[----:B-1----:R0:W-:Y:S04]  /*0370*/  STG.E.U8 desc[UR20][R4.64+-0x3], R7 ;  /* 0xfffffd0704007986 */ /* 0x0021e8000c101114 */
[----:B------:R-:W2:Y:S02]  /*0380*/  LDG.E R0, desc[UR20][R2.64+-0xc] ;  /* 0xfffff41402007981 */ /* 0x000ea4000c1e1900 */
[C---:B--2---:R-:W-:Y:S02]  /*0390*/  PRMT R8, R0.reuse, 0x7771, RZ ;  /* 0x0000777100087816 */ /* 0x044fe400000000ff */
[----:B------:R-:W-:Y:S02]  /*03a0*/  PRMT R6, R0, 0x7770, RZ ;  /* 0x0000777000067816 */ /* 0x000fe400000000ff */
[----:B------:R-:W-:-:S02]  /*03b0*/  I2FP.F32.U32 R8, R8 ;  /* 0x0000000800087245 */ /* 0x000fc40000201000 */
[----:B------:R-:W-:Y:S02]  /*03c0*/  PRMT R0, R0, 0x7772, RZ ;  /* 0x0000777200007816 */ /* 0x000fe400000000ff */
[----:B------:R-:W-:Y:S01]  /*03d0*/  I2FP.F32.U32 R6, R6 ;  /* 0x0000000600067245 */ /* 0x000fe20000201000 */
[----:B------:R-:W-:Y:S01]  /*03e0*/  FMUL R9, R8, 0.58700001239776611328 ;  /* 0x3f1645a208097820 */ /* 0x000fe20000400000 */
[----:B------:R-:W-:-:S03]  /*03f0*/  I2FP.F32.U32 R11, R0 ;  /* 0x00000000000b7245 */ /* 0x000fc60000201000 */
[----:B------:R-:W-:-:S04]  /*0400*/  FFMA R6, R6, 0.29899999499320983887, R9 ;  /* 0x3e99168706067823 */ /* 0x000fc80000000009 */
[----:B------:R-:W-:-:S04]  /*0410*/  FFMA R6, R11, 0.11400000005960464478, R6 ;  /* 0x3de978d50b067823 */ /* 0x000fc80000000006 */
[----:B0-----:R-:W0:Y:S02]  /*0420*/  F2I.U32.TRUNC.NTZ R7, R6 ;  /* 0x0000000600077305 */ /* 0x001e24000020f000 */
[----:B0-----:R0:W-:Y:S04]  /*0430*/  STG.E.U8 desc[UR20][R4.64+-0x2], R7 ;  /* 0xfffffe0704007986 */ /* 0x0011e8000c101114 */
[----:B------:R-:W2:Y:S02]  /*0440*/  LDG.E R0, desc[UR20][R2.64+-0x8] ;  /* 0xfffff81402007981 */ /* 0x000ea4000c1e1900 */
[C---:B--2---:R-:W-:Y:S02]  /*0450*/  PRMT R9, R0.reuse, 0x7771, RZ ;  /* 0x0000777100097816 */ /* 0x044fe400000000ff */
[----:B------:R-:W-:-:S02]  /*0460*/  PRMT R8, R0, 0x7770, RZ ;  /* 0x0000777000087816 */ /* 0x000fc400000000ff */
[----:B------:R-:W-:Y:S02]  /*0470*/  I2FP.F32.U32 R9, R9 ;  /* 0x0000000900097245 */ /* 0x000fe40000201000 */
        /* <DEDUP_REMOVED lines=56> */
[----:B------:R1:W2:Y:S01]  /*0800*/  LDG.E R0, desc[UR20][R2.64+0xc] ;  /* 0x00000c1402007981 */ /* 0x0002a2000c1e1900 */
[----:B------:R-:W-:Y:S01]  /*0810*/  UIADD3 UR4, UP0, UPT, UR4, -0x8, URZ ;  /* 0xfffffff804047890 */ /* 0x000fe2000ff1e0ff */
[----:B------:R-:W-:-:S03]  /*0820*/  IADD3 R8, P1, PT, R4, 0x8, RZ ;  /* 0x0000000804087810 */ /* 0x000fc60007f3e0ff */
[----:B------:R-:W-:Y:S02]  /*0830*/  UIADD3.X UR5, UPT, UPT, UR5, -0x1, URZ, UP0, !UPT ;  /* 0xffffffff05057890 */ /* 0x000fe400087fe4ff */
[----:B------:R-:W-:Y:S01]  /*0840*/  UISETP.NE.U32.AND UP0, UPT, UR4, URZ, UPT ;  /* 0x000000ff0400728c */ /* 0x000fe2000bf05070 */
[----:B-1----:R-:W-:-:S03]  /*0850*/  IADD3 R2, P0, PT, R2, 0x20, RZ ;  /* 0x0000002002027810 */ /* 0x002fc60007f1e0ff */
[----:B------:R-:W-:Y:S02]  /*0860*/  UISETP.NE.AND.EX UP0, UPT, UR5, URZ, UPT, UP0 ;  /* 0x000000ff0500728c */ /* 0x000fe4000bf05300 */
[----:B------:R-:W-:Y:S01]  /*0870*/  IMAD.X R3, RZ, RZ, R3, P0 ;  /* 0x000000ffff037224 */ /* 0x000fe200000e0603 */
[C---:B--2---:R-:W-:Y:S02]  /*0880*/  PRMT R9, R0.reuse, 0x7771, RZ ;  /* 0x0000777100097816 */ /* 0x044fe400000000ff */
[C---:B------:R-:W-:Y:S02]  /*0890*/  PRMT R6, R0.reuse, 0x7770, RZ ;  /* 0x0000777000067816 */ /* 0x040fe400000000ff */
[----:B------:R-:W-:Y:S02]  /*08a0*/  I2FP.F32.U32 R9, R9 ;  /* 0x0000000900097245 */ /* 0x000fe40000201000 */
[----:B------:R-:W-:Y:S02]  /*08b0*/  PRMT R0, R0, 0x7772, RZ ;  /* 0x0000777200007816 */ /* 0x000fe400000000ff */
[----:B------:R-:W-:Y:S01]  /*08c0*/  I2FP.F32.U32 R6, R6 ;  /* 0x0000000600067245 */ /* 0x000fe20000201000 */
[----:B------:R-:W-:Y:S01]  /*08d0*/  FMUL R9, R9, 0.58700001239776611328 ;  /* 0x3f1645a209097820 */ /* 0x000fe20000400000 */
[----:B------:R-:W-:-:S03]  /*08e0*/  I2FP.F32.U32 R11, R0 ;  /* 0x00000000000b7245 */ /* 0x000fc60000201000 */
[----:B------:R-:W-:Y:S01]  /*08f0*/  FFMA R6, R6, 0.29899999499320983887, R9 ;  /* 0x3e99168706067823 */ /* 0x000fe20000000009 */
[----:B------:R-:W-:-:S03]  /*0900*/  IMAD.X R9, RZ, RZ, R5, P1 ;  /* 0x000000ffff097224 */ /* 0x000fc600008e0605 */
[----:B------:R-:W-:-:S04]  /*0910*/  FFMA R6, R11, 0.11400000005960464478, R6 ;  /* 0x3de978d50b067823 */ /* 0x000fc80000000006 */
[----:B0-----:R-:W0:Y:S02]  /*0920*/  F2I.U32.TRUNC.NTZ R7, R6 ;  /* 0x0000000600077305 */ /* 0x001e24000020f000 */
[----:B0-----:R1:W-:Y:S01]  /*0930*/  STG.E.U8 desc[UR20][R4.64+0x4], R7 ;  /* 0x0000040704007986 */ /* 0x0013e2000c101114 */
[----:B------:R-:W-:Y:S05]  /*0940*/  BRA.U UP0, `(.L_x_1) ;  /* 0xfffffff900547547 */ /* 0x000fea000b83ffff */
[----:B------:R-:W-:Y:S01]  /*0950*/  UMOV UR4, UR17 ;  /* 0x0000001100047c82 */ /* 0x000fe20008000000 */
[----:B------:R-:W-:-:S05]  /*0960*/  UMOV UR5, UR10 ;  /* 0x0000000a00057c82 */ /* 0x000fca0008000000 */
.L_x_0:
[----:B------:R-:W-:-:S09]  /*0970*/  UISETP.NE.AND UP0, UPT, UR22, URZ, UPT ;  /* 0x000000ff1600728c */ /* 0x000fd2000bf05270 */
[----:B------:R-:W-:Y:S05]  /*0980*/  BRA.U !UP0, `(.L_x_2) ;  /* 0x0000000908007547 */ /* 0x000fea000b800000 */
[----:B------:R-:W-:Y:S01]  /*0990*/  UISETP.NE.AND UP0, UPT, UR23, URZ, UPT ;  /* 0x000000ff1700728c */ /* 0x000fe2000bf05270 */
[----:B------:R-:W-:Y:S10]  /*09a0*/  BRA.U !UP1, `(.L_x_3) ;  /* 0x0000000109f47547 */ /* 0x000ff4000b800000 */
[----:B------:R-:W2:Y:S01]  /*09b0*/  LDCU.128 UR12, c[0x0][0x380] ;  /* 0x00007000ff0c77ac */ /* 0x000ea20008000c00 */
[----:B------:R-:W-:-:S04]  /*09c0*/  UIADD3 UR16, UP2, UPT, UR4, UR8, URZ ;  /* 0x0000000804107290 */ /* 0x000fc8000ff5e0ff */
[----:B--2---:R-:W-:Y:S02]  /*09d0*/  ULEA UR18, UP3, UR16, UR12, 0x2 ;  /* 0x0000000c10127291 */ /* 0x004fe4000f8610ff */
[----:B------:R-:W-:-:S04]  /*09e0*/  UIADD3.X UR12, UPT, UPT, UR5, UR19, URZ, UP2, !UPT ;  /* 0x00000013050c7290 */ /* 0x000fc800097fe4ff */
[----:B------:R-:W-:Y:S01]  /*09f0*/  ULEA.HI.X UR13, UR16, UR13, UR12, 0x2, UP3 ;  /* 0x0000000d100d7291 */ /* 0x000fe200098f140c */
[----:B------:R-:W-:-:S05]  /*0a00*/  IMAD.U32 R2, RZ, RZ, UR18 ;  /* 0x00000012ff027e24 */ /* 0x000fca000f8e00ff */
[----:B------:R-:W-:-:S05]  /*0a10*/  IMAD.U32 R3, RZ, RZ, UR13 ;  /* 0x0000000dff037e24 */ /* 0x000fca000f8e00ff */
[----:B0-----:R-:W1:Y:S01]  /*0a20*/  LDG.E R0, desc[UR20][R2.64] ;  /* 0x0000001402007981 */ /* 0x001e62000c1e1900 */
[----:B------:R-:W-:-:S04]  /*0a30*/  UIADD3 UR14, UP2, UPT, UR16, UR14, URZ ;  /* 0x0000000e100e7290 */ /* 0x000fc8000ff5e0ff */
[----:B------:R-:W-:Y:S01]  /*0a40*/  UIADD3.X UR15, UPT, UPT, UR12, UR15, URZ, UP2, !UPT ;  /* 0x0000000f0c0f7290 */ /* 0x000fe200097fe4ff */
[C---:B-1----:R-:W-:Y:S02]  /*0a50*/  PRMT R5, R0.reuse, 0x7771, RZ ;  /* 0x0000777100057816 */ /* 0x042fe400000000ff */
[C---:B------:R-:W-:Y:S02]  /*0a60*/  PRMT R4, R0.reuse, 0x7770, RZ ;  /* 0x0000777000047816 */ /* 0x040fe400000000ff */
[----:B------:R-:W-:Y:S02]  /*0a70*/  I2FP.F32.U32 R5, R5 ;  /* 0x0000000500057245 */ /* 0x000fe40000201000 */
[----:B------:R-:W-:Y:S02]  /*0a80*/  PRMT R0, R0, 0x7772, RZ ;  /* 0x0000777200007816 */ /* 0x000fe400000000ff */
[----:B------:R-:W-:Y:S01]  /*0a90*/  I2FP.F32.U32 R4, R4 ;  /* 0x0000000400047245 */ /* 0x000fe20000201000 */
[----:B------:R-:W-:Y:S01]  /*0aa0*/  FMUL R5, R5, 0.58700001239776611328 ;  /* 0x3f1645a205057820 */ /* 0x000fe20000400000 */
[----:B------:R-:W-:-:S03]  /*0ab0*/  I2FP.F32.U32 R7, R0 ;  /* 0x0000000000077245 */ /* 0x000fc60000201000 */
[----:B------:R-:W-:Y:S01]  /*0ac0*/  FFMA R4, R4, 0.29899999499320983887, R5 ;  /* 0x3e99168704047823 */ /* 0x000fe20000000005 */
[----:B------:R-:W-:-:S03]  /*0ad0*/  IMAD.U32 R5, RZ, RZ, UR15 ;  /* 0x0000000fff057e24 */ /* 0x000fc6000f8e00ff */
[----:B------:R-:W-:Y:S01]  /*0ae0*/  FFMA R7, R7, 0.11400000005960464478, R4 ;  /* 0x3de978d507077823 */ /* 0x000fe20000000004 */
[----:B------:R-:W-:-:S05]  /*0af0*/  IMAD.U32 R4, RZ, RZ, UR14 ;  /* 0x0000000eff047e24 */ /* 0x000fca000f8e00ff */
[----:B------:R-:W0:Y:S02]  /*0b00*/  F2I.U32.TRUNC.NTZ R7, R7 ;  /* 0x0000000700077305 */ /* 0x000e24000020f000 */
        /* <DEDUP_REMOVED lines=25> */
[----:B------:R-:W2:Y:S01]  /*0ca0*/  LDG.E R2, desc[UR20][R2.64+0xc] ;  /* 0x00000c1402027981 */ /* 0x000ea2000c1e1900 */
[----:B------:R-:W-:-:S04]  /*0cb0*/  UIADD3 UR4, UP2, UPT, UR4, 0x4, URZ ;  /* 0x0000000404047890 */ /* 0x000fc8000ff5e0ff */
[----:B------:R-:W-:Y:S01]  /*0cc0*/  UIADD3.X UR5, UPT, UPT, URZ, UR5, URZ, UP2, !UPT ;  /* 0x00000005ff057290 */ /* 0x000fe200097fe4ff */
[C---:B--2---:R-:W-:Y:S02]  /*0cd0*/  PRMT R6, R2.reuse, 0x7771, RZ ;  /* 0x0000777102067816 */ /* 0x044fe400000000ff */
[C---:B------:R-:W-:Y:S02]  /*0ce0*/  PRMT R0, R2.reuse, 0x7770, RZ ;  /* 0x0000777002007816 */ /* 0x040fe400000000ff */
        /* <DEDUP_REMOVED lines=8> */
[----:B0-----:R2:W-:Y:S02]  /*0d70*/  STG.E.U8 desc[UR20][R4.64+0x3], R7 ;  /* 0x0000030704007986 */ /* 0x0015e4000c101114 */
.L_x_3:
[----:B------:R-:W-:Y:S05]  /*0d80*/  BRA.U !UP0, `(.L_x_2) ;  /* 0x0000000508007547 */ /* 0x000fea000b800000 */
[----:B------:R-:W-:Y:S02]  /*0d90*/  UISETP.NE.AND UP2, UPT, UR23, 0x1, UPT ;  /* 0x000000011700788c */ /* 0x000fe4000bf45270 */
[----:B------:R-:W-:-:S07]  /*0da0*/  ULOP3.LUT UP0, URZ, UR24, 0x1, URZ, 0xc0, !UPT ;  /* 0x0000000118ff7892 */ /* 0x000fce000f80c0ff */
[----:B------:R-:W-:Y:S05]  /*0db0*/  BRA.U !UP2, `(.L_x_4) ;  /* 0x000000010a947547 */ /* 0x000fea000b800000 */
[----:B------:R-:W3:Y:S01]  /*0dc0*/  LDCU.128 UR24, c[0x0][0x380] ;  /* 0x00007000ff1877ac */ /* 0x000ee20008000c00 */
[----:B------:R-:W-:-:S04]  /*0dd0*/  UIADD3 UR12, UP2, UPT, UR4, UR8, URZ ;  /* 0x00000008040c7290 */ /* 0x000fc8000ff5e0ff */
[----:B------:R-:W-:Y:S02]  /*0de0*/  UIADD3.X UR13, UPT, UPT, UR5, UR19, URZ, UP2, !UPT ;  /* 0x00000013050d7290 */ /* 0x000fe400097fe4ff */
[----:B---3--:R-:W-:-:S04]  /*0df0*/  ULEA UR24, UP3, UR12, UR24, 0x2 ;  /* 0x000000180c187291 */ /* 0x008fc8000f8610ff */
[----:B------:R-:W-:Y:S02]  /*0e00*/  ULEA.HI.X UR25, UR12, UR25, UR13, 0x2, UP3 ;  /* 0x000000190c197291 */ /* 0x000fe400098f140d */
[----:B------:R-:W-:-:S04]  /*0e10*/  IMAD.U32 R2, RZ, RZ, UR24 ;  /* 0x00000018ff027e24 */ /* 0x000fc8000f8e00ff */
[----:B------:R-:W-:-:S05]  /*0e20*/  IMAD.U32 R3, RZ, RZ, UR25 ;  /* 0x00000019ff037e24 */ /* 0x000fca000f8e00ff */
[----:B0-----:R-:W1:Y:S01]  /*0e30*/  LDG.E R0, desc[UR20][R2.64] ;  /* 0x0000001402007981 */ /* 0x001e62000c1e1900 */
[----:B------:R-:W-:-:S04]  /*0e40*/  UIADD3 UR26, UP2, UPT, UR12, UR26, URZ ;  /* 0x0000001a0c1a7290 */ /* 0x000fc8000ff5e0ff */
[----:B------:R-:W-:Y:S01]  /*0e50*/  UIADD3.X UR27, UPT, UPT, UR13, UR27, URZ, UP2, !UPT ;  /* 0x0000001b0d1b7290 */ /* 0x000fe200097fe4ff */
        /* <DEDUP_REMOVED lines=27> */
.L_x_4:
[----:B------:R-:W-:Y:S05]  /*1010*/  BRA.U !UP0, `(.L_x_2) ;  /* 0x00000001085c7547 */ /* 0x000fea000b800000 */
[----:B------:R-:W4:Y:S01]  /*1020*/  LDCU.128 UR12, c[0x0][0x380] ;  /* 0x00007000ff0c77ac */ /* 0x000f220008000c00 */
[----:B------:R-:W-:-:S04]  /*1030*/  UIADD3 UR8, UP0, UPT, UR4, UR8, URZ ;  /* 0x0000000804087290 */ /* 0x000fc8000ff1e0ff */
[----:B------:R-:W-:Y:S02]  /*1040*/  UIADD3.X UR9, UPT, UPT, UR5, UR19, URZ, UP0, !UPT ;  /* 0x0000001305097290 */ /* 0x000fe400087fe4ff */
[----:B----4-:R-:W-:-:S04]  /*1050*/  ULEA UR4, UP2, UR8, UR12, 0x2 ;  /* 0x0000000c08047291 */ /* 0x010fc8000f8410ff */
[----:B------:R-:W-:Y:S02]  /*1060*/  ULEA.HI.X UR5, UR8, UR13, UR9, 0x2, UP2 ;  /* 0x0000000d08057291 */ /* 0x000fe400090f1409 */
[----:B------:R-:W-:-:S04]  /*1070*/  IMAD.U32 R2, RZ, RZ, UR4 ;  /* 0x00000004ff027e24 */ /* 0x000fc8000f8e00ff */
[----:B------:R-:W-:-:S05]  /*1080*/  IMAD.U32 R3, RZ, RZ, UR5 ;  /* 0x00000005ff037e24 */ /* 0x000fca000f8e00ff */
[----:B0-----:R0:W1:Y:S01]  /*1090*/  LDG.E R2, desc[UR20][R2.64] ;  /* 0x0000001402027981 */ /* 0x001062000c1e1900 */
[----:B------:R-:W-:-:S04]  /*10a0*/  UIADD3 UR4, UP0, UPT, UR8, UR14, URZ ;  /* 0x0000000e08047290 */ /* 0x000fc8000ff1e0ff */
[----:B------:R-:W-:-:S06]  /*10b0*/  UIADD3.X UR5, UPT, UPT, UR9, UR15, URZ, UP0, !UPT ;  /* 0x0000000f09057290 */ /* 0x000fcc00087fe4ff */
[----:B0-----:R-:W-:Y:S01]  /*10c0*/  IMAD.U32 R3, RZ, RZ, UR5 ;  /* 0x00000005ff037e24 */ /* 0x001fe2000f8e00ff */
[C---:B-123--:R-:W-:Y:S02]  /*10d0*/  PRMT R4, R2.reuse, 0x7771, RZ ;  /* 0x0000777102047816 */ /* 0x04efe400000000ff */
[C---:B------:R-:W-:Y:S02]  /*10e0*/  PRMT R0, R2.reuse, 0x7770, RZ ;  /* 0x0000777002007816 */ /* 0x040fe400000000ff */
[----:B------:R-:W-:Y:S02]  /*10f0*/  I2FP.F32.U32 R5, R4 ;  /* 0x0000000400057245 */ /* 0x000fe40000201000 */
[----:B------:R-:W-:Y:S01]  /*1100*/  PRMT R4, R2, 0x7772, RZ ;  /* 0x0000777202047816 */ /* 0x000fe200000000ff */
[----:B------:R-:W-:Y:S01]  /*1110*/  IMAD.U32 R2, RZ, RZ, UR4 ;  /* 0x00000004ff027e24 */ /* 0x000fe2000f8e00ff */
[----:B------:R-:W-:Y:S01]  /*1120*/  I2FP.F32.U32 R0, R0 ;  /* 0x0000000000007245 */ /* 0x000fe20000201000 */
[----:B------:R-:W-:Y:S01]  /*1130*/  FMUL R5, R5, 0.58700001239776611328 ;  /* 0x3f1645a205057820 */ /* 0x000fe20000400000 */
[----:B------:R-:W-:-:S03]  /*1140*/  I2FP.F32.U32 R7, R4 ;  /* 0x0000000400077245 */ /* 0x000fc60000201000 */
[----:B------:R-:W-:-:S04]  /*1150*/  FFMA R0, R0, 0.29899999499320983887, R5 ;  /* 0x3e99168700007823 */ /* 0x000fc80000000005 */
[----:B------:R-:W-:-:S04]  /*1160*/  FFMA R0, R7, 0.11400000005960464478, R0 ;  /* 0x3de978d507007823 */ /* 0x000fc80000000000 */
[----:B------:R-:W0:Y:S02]  /*1170*/  F2I.U32.TRUNC.NTZ R5, R0 ;  /* 0x0000000000057305 */ /* 0x000e24000020f000 */
[----:B0-----:R4:W-:Y:S02]  /*1180*/  STG.E.U8 desc[UR20][R2.64], R5 ;  /* 0x0000000502007986 */ /* 0x0019e4000c101114 */
.L_x_2:
[----:B------:R-:W5:Y:S01]  /*1190*/  LDCU UR4, c[0x0][0x390] ;  /* 0x00007200ff0477ac */ /* 0x000f620008000800 */
[----:B------:R-:W-:-:S04]  /*11a0*/  UIADD3 UR6, UP0, UPT, UR6, 0x1, URZ ;  /* 0x0000000106067890 */ /* 0x000fc8000ff1e0ff */
[----:B------:R-:W-:Y:S02]  /*11b0*/  UIADD3.X UR7, UPT, UPT, URZ, UR7, URZ, UP0, !UPT ;  /* 0x00000007ff077290 */ /* 0x000fe400087fe4ff */
[----:B-----5:R-:W-:-:S04]  /*11c0*/  UISETP.NE.U32.AND UP0, UPT, UR6, UR4, UPT ;  /* 0x000000040600728c */ /* 0x020fc8000bf05070 */
[----:B------:R-:W-:-:S09]  /*11d0*/  UISETP.NE.AND.EX UP0, UPT, UR7, UR11, UPT, UP0 ;  /* 0x0000000b0700728c */ /* 0x000fd2000bf05300 */
[----:B------:R-:W-:Y:S05]  /*11e0*/  BRA.U UP0, `(.L_x_5) ;  /* 0xffffffed00c87547 */ /* 0x000fea000b83ffff */
[----:B0-----:R-:W-:Y:S05]  /*11f0*/  EXIT ;  /* 0x000000000000794d */ /* 0x001fea0003800000 */
.L_x_6:
[----:B------:R-:W-:-:S00]  /*1200*/  BRA `(.L_x_6) ;  /* 0xfffffffc00fc7947 */ /* 0x000fc0000383ffff */
[----:B------:R-:W-:-:S00]  /*1210*/  NOP ;  /* 0x0000000000007918 */ /* 0x000fc00000000000 */
        /* <DEDUP_REMOVED lines=14> */
.L_x_7:


//--------------------- .nv.shared.reserved.0     --------------------------
	.section	.nv.shared.reserved.0,"aw",@nobits
	.weak		__nv_reservedSMEM_offset_0_alias
	.size		__nv_reservedSMEM_offset_0_alias, 0, 64
	.other		__nv_reservedSMEM_offset_0_alias,@"STO_CUDA_RESERVED_SHARED STV_DEFAULT"
__nv_reservedSMEM_offset_0_alias:
	.zero		0
	.zero		64


//--------------------- .nv.constant0._Z15rgb2grey_kernelPK6uchar4Phii --------------------------
	.section	.nv.constant0._Z15rgb2grey_kernelPK6uchar4Phii,"a",@progbits
	.sectionflags	@""
	.align	4
.nv.constant0._Z15rgb2grey_kernelPK6uchar4Phii:
	.zero		920


//--------------------- SYMBOLS --------------------------

	.type		.nv.reservedSmem.offset0,@object
	.size		.nv.reservedSmem.offset0,0x4
